//
// Generated by NVIDIA NVVM Compiler
//
// Compiler Build ID: CL-36424714
// Cuda compilation tools, release 13.0, V13.0.88
// Based on NVVM 20.0.0
//

.version 9.0
.target sm_100
.address_size 64

	// .globl	_ZN3cub18CUB_300001_SM_10006detail11EmptyKernelIvEEvv
.global .align 1 .b8 _ZN41_INTERNAL_6f8c4a8a_4_k_cu_57d19d97_1278924cuda3std3__45__cpo5beginE[1];
.global .align 1 .b8 _ZN41_INTERNAL_6f8c4a8a_4_k_cu_57d19d97_1278924cuda3std3__45__cpo3endE[1];
.global .align 1 .b8 _ZN41_INTERNAL_6f8c4a8a_4_k_cu_57d19d97_1278924cuda3std3__45__cpo6cbeginE[1];
.global .align 1 .b8 _ZN41_INTERNAL_6f8c4a8a_4_k_cu_57d19d97_1278924cuda3std3__45__cpo4cendE[1];
.global .align 1 .b8 _ZN41_INTERNAL_6f8c4a8a_4_k_cu_57d19d97_1278924cuda3std3__45__cpo6rbeginE[1];
.global .align 1 .b8 _ZN41_INTERNAL_6f8c4a8a_4_k_cu_57d19d97_1278924cuda3std3__45__cpo4rendE[1];
.global .align 1 .b8 _ZN41_INTERNAL_6f8c4a8a_4_k_cu_57d19d97_1278924cuda3std3__45__cpo7crbeginE[1];
.global .align 1 .b8 _ZN41_INTERNAL_6f8c4a8a_4_k_cu_57d19d97_1278924cuda3std3__45__cpo5crendE[1];
.global .align 1 .b8 _ZN41_INTERNAL_6f8c4a8a_4_k_cu_57d19d97_1278924cuda3std3__443_GLOBAL__N__6f8c4a8a_4_k_cu_57d19d97_1278926ignoreE[1];
.global .align 1 .b8 _ZN41_INTERNAL_6f8c4a8a_4_k_cu_57d19d97_1278924cuda3std3__419piecewise_constructE[1];
.global .align 1 .b8 _ZN41_INTERNAL_6f8c4a8a_4_k_cu_57d19d97_1278924cuda3std3__48in_placeE[1];
.global .align 1 .b8 _ZN41_INTERNAL_6f8c4a8a_4_k_cu_57d19d97_1278924cuda3std3__420unreachable_sentinelE[1];
.global .align 1 .b8 _ZN41_INTERNAL_6f8c4a8a_4_k_cu_57d19d97_1278924cuda3std6ranges3__45__cpo4swapE[1];
.global .align 1 .b8 _ZN41_INTERNAL_6f8c4a8a_4_k_cu_57d19d97_1278924cuda3std6ranges3__45__cpo9iter_moveE[1];
.global .align 1 .b8 _ZN41_INTERNAL_6f8c4a8a_4_k_cu_57d19d97_1278924cuda3std6ranges3__45__cpo5beginE[1];
.global .align 1 .b8 _ZN41_INTERNAL_6f8c4a8a_4_k_cu_57d19d97_1278924cuda3std6ranges3__45__cpo3endE[1];
.global .align 1 .b8 _ZN41_INTERNAL_6f8c4a8a_4_k_cu_57d19d97_1278924cuda3std6ranges3__45__cpo6cbeginE[1];
.global .align 1 .b8 _ZN41_INTERNAL_6f8c4a8a_4_k_cu_57d19d97_1278924cuda3std6ranges3__45__cpo4cendE[1];
.global .align 1 .b8 _ZN41_INTERNAL_6f8c4a8a_4_k_cu_57d19d97_1278924cuda3std6ranges3__45__cpo7advanceE[1];
.global .align 1 .b8 _ZN41_INTERNAL_6f8c4a8a_4_k_cu_57d19d97_1278924cuda3std6ranges3__45__cpo9iter_swapE[1];
.global .align 1 .b8 _ZN41_INTERNAL_6f8c4a8a_4_k_cu_57d19d97_1278924cuda3std6ranges3__45__cpo4nextE[1];
.global .align 1 .b8 _ZN41_INTERNAL_6f8c4a8a_4_k_cu_57d19d97_1278924cuda3std6ranges3__45__cpo4prevE[1];
.global .align 1 .b8 _ZN41_INTERNAL_6f8c4a8a_4_k_cu_57d19d97_1278924cuda3std6ranges3__45__cpo4dataE[1];
.global .align 1 .b8 _ZN41_INTERNAL_6f8c4a8a_4_k_cu_57d19d97_1278924cuda3std6ranges3__45__cpo5cdataE[1];
.global .align 1 .b8 _ZN41_INTERNAL_6f8c4a8a_4_k_cu_57d19d97_1278924cuda3std6ranges3__45__cpo4sizeE[1];
.global .align 1 .b8 _ZN41_INTERNAL_6f8c4a8a_4_k_cu_57d19d97_1278924cuda3std6ranges3__45__cpo5ssizeE[1];
.global .align 1 .b8 _ZN41_INTERNAL_6f8c4a8a_4_k_cu_57d19d97_1278924cuda3std6ranges3__45__cpo8distanceE[1];
.global .align 1 .b8 _ZN41_INTERNAL_6f8c4a8a_4_k_cu_57d19d97_1278926thrust24THRUST_300001_SM_1000_NS6system6detail10sequential3seqE[1];

.visible .entry _ZN3cub18CUB_300001_SM_10006detail11EmptyKernelIvEEvv()
{


	ret;

}


// ===== COMPILED SASS (sm_100) =====

	.target	sm_100

	.elftype	@"ET_EXEC"


//--------------------- .note.nv.tkinfo           --------------------------
	.section	.note.nv.tkinfo,"",@"SHT_NOTE"
	.sectionflags	@"SHF_NOTE_NV_TKINFO"
	.tkinfo
        /*0018*/ 	.word	0x00000002
        /*0030*/ 	.string	""
        /*0030*/ 	.string	"ptxas"
        /*0030*/ 	.string	"Cuda compilation tools, release 13.0, V13.0.88"
        /*0030*/ 	.string	"Build cuda_13.0.r13.0/compiler.36424714_0"
        /*0030*/ 	.string	"-arch sm_100 -m 64 "



//--------------------- .note.nv.cuinfo           --------------------------
	.section	.note.nv.cuinfo,"",@"SHT_NOTE"
	.sectionflags	@"SHF_NOTE_NV_CUINFO"
        /*0018*/ 	.short	0x0002
        /*001a*/ 	.short	0x0064
        /*001c*/ 	.short	0x0082
	.zero		2


//--------------------- .nv.info                  --------------------------
	.section	.nv.info,"",@"SHT_CUDA_INFO"
	.align	4


	//----- nvinfo : EIATTR_REGCOUNT
	.align		4
        /*0000*/ 	.byte	0x04, 0x2f
        /*0002*/ 	.short	(.L_29 - .L_28)
	.align		4
.L_28:
        /*0004*/ 	.word	index@(_ZN3cub18CUB_300001_SM_10006detail11EmptyKernelIvEEvv)
        /*0008*/ 	.word	0x00000004


	//----- nvinfo : EIATTR_FRAME_SIZE
	.align		4
.L_29:
        /*000c*/ 	.byte	0x04, 0x11
        /*000e*/ 	.short	(.L_31 - .L_30)
	.align		4
.L_30:
        /*0010*/ 	.word	index@(_ZN3cub18CUB_300001_SM_10006detail11EmptyKernelIvEEvv)
        /*0014*/ 	.word	0x00000000


	//----- nvinfo : EIATTR_MIN_STACK_SIZE
	.align		4
.L_31:
        /*0018*/ 	.byte	0x04, 0x12
        /*001a*/ 	.short	(.L_33 - .L_32)
	.align		4
.L_32:
        /*001c*/ 	.word	index@(_ZN3cub18CUB_300001_SM_10006detail11EmptyKernelIvEEvv)
        /*0020*/ 	.word	0x00000000
.L_33:


//--------------------- .nv.compat                --------------------------
	.section	.nv.compat,"",@"SHT_CUDA_COMPAT_INFO"
	.align	4
        /*0000*/ 	.byte	0x02, 0x09, 0x00, 0x00, 0x02, 0x02, 0x01, 0x00, 0x02, 0x05, 0x05, 0x00, 0x03, 0x07, 0x01, 0x01
        /*0010*/ 	.byte	0x02, 0x03, 0x00, 0x00, 0x02, 0x06, 0x01, 0x00, 0x04, 0x0b, 0x08, 0x00, 0x09, 0x00, 0x00, 0x00
        /*0020*/ 	.byte	0x00, 0x00, 0x00, 0x00


//--------------------- .nv.info._ZN3cub18CUB_300001_SM_10006detail11EmptyKernelIvEEvv --------------------------
	.section	.nv.info._ZN3cub18CUB_300001_SM_10006detail11EmptyKernelIvEEvv,"",@"SHT_CUDA_INFO"
	.sectionflags	@""
	.align	4


	//----- nvinfo : EIATTR_CUDA_API_VERSION
	.align		4
        /*0000*/ 	.byte	0x04, 0x37
        /*0002*/ 	.short	(.L_35 - .L_34)
.L_34:
        /*0004*/ 	.word	0x00000082


	//----- nvinfo : EIATTR_SPARSE_MMA_MASK
	.align		4
.L_35:
        /*0008*/ 	.byte	0x03, 0x50
        /*000a*/ 	.short	0x0000


	//----- nvinfo : EIATTR_MAXREG_COUNT
	.align		4
        /*000c*/ 	.byte	0x03, 0x1b
        /*000e*/ 	.short	0x00ff


	//----- nvinfo : EIATTR_MERCURY_ISA_VERSION
	.align		4
        /*0010*/ 	.byte	0x03, 0x5f
        /*0012*/ 	.short	0x0101


	//----- nvinfo : EIATTR_VRC_CTA_INIT_COUNT
	.align		4
        /*0014*/ 	.byte	0x02, 0x4a
	.zero		1
	.zero		1


	//----- nvinfo : EIATTR_EXIT_INSTR_OFFSETS
	.align		4
        /*0018*/ 	.byte	0x04, 0x1c
        /*001a*/ 	.short	(.L_37 - .L_36)


	//   ....[0]....
.L_36:
        /*001c*/ 	.word	0x00000010


	//----- nvinfo : EIATTR_SW_WAR
	.align		4
.L_37:
        /*0020*/ 	.byte	0x04, 0x36
        /*0022*/ 	.short	(.L_39 - .L_38)
.L_38:
        /*0024*/ 	.word	0x00000008
.L_39:


//--------------------- .nv.callgraph             --------------------------
	.section	.nv.callgraph,"",@"SHT_CUDA_CALLGRAPH"
	.align	4
	.sectionentsize	8
	.align		4
        /*0000*/ 	.word	0x00000000
	.align		4
        /*0004*/ 	.word	0xffffffff
	.align		4
        /*0008*/ 	.word	0x00000000
	.align		4
        /*000c*/ 	.word	0xfffffffe
	.align		4
        /*0010*/ 	.word	0x00000000
	.align		4
        /*0014*/ 	.word	0xfffffffd
	.align		4
        /*0018*/ 	.word	0x00000000
	.align		4
        /*001c*/ 	.word	0xfffffffc


//--------------------- .nv.constant4             --------------------------
	.section	.nv.constant4,"a",@progbits
	.align	8
	.align		8
.nv.constant4:
        /*0000*/ 	.dword	_ZN41_INTERNAL_6f8c4a8a_4_k_cu_57d19d97_1281144cuda3std3__45__cpo5beginE
	.align		8
        /*0008*/ 	.dword	_ZN41_INTERNAL_6f8c4a8a_4_k_cu_57d19d97_1281144cuda3std3__45__cpo3endE
	.align		8
        /*0010*/ 	.dword	_ZN41_INTERNAL_6f8c4a8a_4_k_cu_57d19d97_1281144cuda3std3__45__cpo6cbeginE
	.align		8
        /*0018*/ 	.dword	_ZN41_INTERNAL_6f8c4a8a_4_k_cu_57d19d97_1281144cuda3std3__45__cpo4cendE
	.align		8
        /*0020*/ 	.dword	_ZN41_INTERNAL_6f8c4a8a_4_k_cu_57d19d97_1281144cuda3std3__45__cpo6rbeginE
	.align		8
        /*0028*/ 	.dword	_ZN41_INTERNAL_6f8c4a8a_4_k_cu_57d19d97_1281144cuda3std3__45__cpo4rendE
	.align		8
        /*0030*/ 	.dword	_ZN41_INTERNAL_6f8c4a8a_4_k_cu_57d19d97_1281144cuda3std3__45__cpo7crbeginE
	.align		8
        /*0038*/ 	.dword	_ZN41_INTERNAL_6f8c4a8a_4_k_cu_57d19d97_1281144cuda3std3__45__cpo5crendE
	.align		8
        /*0040*/ 	.dword	_ZN41_INTERNAL_6f8c4a8a_4_k_cu_57d19d97_1281144cuda3std3__443_GLOBAL__N__6f8c4a8a_4_k_cu_57d19d97_1281146ignoreE
	.align		8
        /*0048*/ 	.dword	_ZN41_INTERNAL_6f8c4a8a_4_k_cu_57d19d97_1281144cuda3std3__419piecewise_constructE
	.align		8
        /*0050*/ 	.dword	_ZN41_INTERNAL_6f8c4a8a_4_k_cu_57d19d97_1281144cuda3std3__48in_placeE
	.align		8
        /*0058*/ 	.dword	_ZN41_INTERNAL_6f8c4a8a_4_k_cu_57d19d97_1281144cuda3std3__420unreachable_sentinelE
	.align		8
        /*0060*/ 	.dword	_ZN41_INTERNAL_6f8c4a8a_4_k_cu_57d19d97_1281144cuda3std6ranges3__45__cpo4swapE
	.align		8
        /*0068*/ 	.dword	_ZN41_INTERNAL_6f8c4a8a_4_k_cu_57d19d97_1281144cuda3std6ranges3__45__cpo9iter_moveE
	.align		8
        /*0070*/ 	.dword	_ZN41_INTERNAL_6f8c4a8a_4_k_cu_57d19d97_1281144cuda3std6ranges3__45__cpo5beginE
	.align		8
        /*0078*/ 	.dword	_ZN41_INTERNAL_6f8c4a8a_4_k_cu_57d19d97_1281144cuda3std6ranges3__45__cpo3endE
	.align		8
        /*0080*/ 	.dword	_ZN41_INTERNAL_6f8c4a8a_4_k_cu_57d19d97_1281144cuda3std6ranges3__45__cpo6cbeginE
	.align		8
        /*0088*/ 	.dword	_ZN41_INTERNAL_6f8c4a8a_4_k_cu_57d19d97_1281144cuda3std6ranges3__45__cpo4cendE
	.align		8
        /*0090*/ 	.dword	_ZN41_INTERNAL_6f8c4a8a_4_k_cu_57d19d97_1281144cuda3std6ranges3__45__cpo7advanceE
	.align		8
        /*0098*/ 	.dword	_ZN41_INTERNAL_6f8c4a8a_4_k_cu_57d19d97_1281144cuda3std6ranges3__45__cpo9iter_swapE
	.align		8
        /*00a0*/ 	.dword	_ZN41_INTERNAL_6f8c4a8a_4_k_cu_57d19d97_1281144cuda3std6ranges3__45__cpo4nextE
	.align		8
        /*00a8*/ 	.dword	_ZN41_INTERNAL_6f8c4a8a_4_k_cu_57d19d97_1281144cuda3std6ranges3__45__cpo4prevE
	.align		8
        /*00b0*/ 	.dword	_ZN41_INTERNAL_6f8c4a8a_4_k_cu_57d19d97_1281144cuda3std6ranges3__45__cpo4dataE
	.align		8
        /*00b8*/ 	.dword	_ZN41_INTERNAL_6f8c4a8a_4_k_cu_57d19d97_1281144cuda3std6ranges3__45__cpo5cdataE
	.align		8
        /*00c0*/ 	.dword	_ZN41_INTERNAL_6f8c4a8a_4_k_cu_57d19d97_1281144cuda3std6ranges3__45__cpo4sizeE
	.align		8
        /*00c8*/ 	.dword	_ZN41_INTERNAL_6f8c4a8a_4_k_cu_57d19d97_1281144cuda3std6ranges3__45__cpo5ssizeE
	.align		8
        /*00d0*/ 	.dword	_ZN41_INTERNAL_6f8c4a8a_4_k_cu_57d19d97_1281144cuda3std6ranges3__45__cpo8distanceE
	.align		8
        /*00d8*/ 	.dword	_ZN41_INTERNAL_6f8c4a8a_4_k_cu_57d19d97_1281146thrust24THRUST_300001_SM_1000_NS6system6detail10sequential3seqE


//--------------------- .text._ZN3cub18CUB_300001_SM_10006detail11EmptyKernelIvEEvv --------------------------
	.section	.text._ZN3cub18CUB_300001_SM_10006detail11EmptyKernelIvEEvv,"ax",@progbits
	.align	128
        .global         _ZN3cub18CUB_300001_SM_10006detail11EmptyKernelIvEEvv
        .type           _ZN3cub18CUB_300001_SM_10006detail11EmptyKernelIvEEvv,@function
        .size           _ZN3cub18CUB_300001_SM_10006detail11EmptyKernelIvEEvv,(.L_x_1 - _ZN3cub18CUB_300001_SM_10006detail11EmptyKernelIvEEvv)
        .other          _ZN3cub18CUB_300001_SM_10006detail11EmptyKernelIvEEvv,@"STO_CUDA_ENTRY STV_DEFAULT"
_ZN3cub18CUB_300001_SM_10006detail11EmptyKernelIvEEvv:
.text._ZN3cub18CUB_300001_SM_10006detail11EmptyKernelIvEEvv:
[----:B------:R-:W-:Y:S01]  /*0000*/  LDC R1, c[0x0][0x37c] ;  /* 0x0000df00ff017b82 */ /* 0x000fe20000000800 */
[----:B------:R-:W-:Y:S05]  /*0010*/  EXIT ;  /* 0x000000000000794d */ /* 0x000fea0003800000 */
.L_x_0:
[----:B------:R-:W-:-:S00]  /*0020*/  BRA `(.L_x_0) ;  /* 0xfffffffc00fc7947 */ /* 0x000fc0000383ffff */
[----:B------:R-:W-:-:S00]  /*0030*/  NOP ;  /* 0x0000000000007918 */ /* 0x000fc00000000000 */
        /* <DEDUP_REMOVED lines=12> */
.L_x_1:


//--------------------- .nv.shared.reserved.0     --------------------------
	.section	.nv.shared.reserved.0,"aw",@nobits
	.weak		__nv_reservedSMEM_offset_0_alias
	.size		__nv_reservedSMEM_offset_0_alias, 0, 64
	.other		__nv_reservedSMEM_offset_0_alias,@"STO_CUDA_RESERVED_SHARED STV_DEFAULT"
__nv_reservedSMEM_offset_0_alias:
	.zero		0
	.zero		64


//--------------------- .nv.global                --------------------------
	.section	.nv.global,"aw",@nobits
.nv.global:
	.type		_ZN41_INTERNAL_6f8c4a8a_4_k_cu_57d19d97_1281144cuda3std3__48in_placeE,@object
	.size		_ZN41_INTERNAL_6f8c4a8a_4_k_cu_57d19d97_1281144cuda3std3__48in_placeE,(_ZN41_INTERNAL_6f8c4a8a_4_k_cu_57d19d97_1281144cuda3std6ranges3__45__cpo8distanceE - _ZN41_INTERNAL_6f8c4a8a_4_k_cu_57d19d97_1281144cuda3std3__48in_placeE)
_ZN41_INTERNAL_6f8c4a8a_4_k_cu_57d19d97_1281144cuda3std3__48in_placeE:
	.zero		1
	.type		_ZN41_INTERNAL_6f8c4a8a_4_k_cu_57d19d97_1281144cuda3std6ranges3__45__cpo8distanceE,@object
	.size		_ZN41_INTERNAL_6f8c4a8a_4_k_cu_57d19d97_1281144cuda3std6ranges3__45__cpo8distanceE,(_ZN41_INTERNAL_6f8c4a8a_4_k_cu_57d19d97_1281144cuda3std3__45__cpo6cbeginE - _ZN41_INTERNAL_6f8c4a8a_4_k_cu_57d19d97_1281144cuda3std6ranges3__45__cpo8distanceE)
_ZN41_INTERNAL_6f8c4a8a_4_k_cu_57d19d97_1281144cuda3std6ranges3__45__cpo8distanceE:
	.zero		1
	.type		_ZN41_INTERNAL_6f8c4a8a_4_k_cu_57d19d97_1281144cuda3std3__45__cpo6cbeginE,@object
	.size		_ZN41_INTERNAL_6f8c4a8a_4_k_cu_57d19d97_1281144cuda3std3__45__cpo6cbeginE,(_ZN41_INTERNAL_6f8c4a8a_4_k_cu_57d19d97_1281144cuda3std6ranges3__45__cpo7advanceE - _ZN41_INTERNAL_6f8c4a8a_4_k_cu_57d19d97_1281144cuda3std3__45__cpo6cbeginE)
_ZN41_INTERNAL_6f8c4a8a_4_k_cu_57d19d97_1281144cuda3std3__45__cpo6cbeginE:
	.zero		1
	.type		_ZN41_INTERNAL_6f8c4a8a_4_k_cu_57d19d97_1281144cuda3std6ranges3__45__cpo7advanceE,@object
	.size		_ZN41_INTERNAL_6f8c4a8a_4_k_cu_57d19d97_1281144cuda3std6ranges3__45__cpo7advanceE,(_ZN41_INTERNAL_6f8c4a8a_4_k_cu_57d19d97_1281144cuda3std3__45__cpo7crbeginE - _ZN41_INTERNAL_6f8c4a8a_4_k_cu_57d19d97_1281144cuda3std6ranges3__45__cpo7advanceE)
_ZN41_INTERNAL_6f8c4a8a_4_k_cu_57d19d97_1281144cuda3std6ranges3__45__cpo7advanceE:
	.zero		1
	.type		_ZN41_INTERNAL_6f8c4a8a_4_k_cu_57d19d97_1281144cuda3std3__45__cpo7crbeginE,@object
	.size		_ZN41_INTERNAL_6f8c4a8a_4_k_cu_57d19d97_1281144cuda3std3__45__cpo7crbeginE,(_ZN41_INTERNAL_6f8c4a8a_4_k_cu_57d19d97_1281144cuda3std6ranges3__45__cpo4dataE - _ZN41_INTERNAL_6f8c4a8a_4_k_cu_57d19d97_1281144cuda3std3__45__cpo7crbeginE)
_ZN41_INTERNAL_6f8c4a8a_4_k_cu_57d19d97_1281144cuda3std3__45__cpo7crbeginE:
	.zero		1
	.type		_ZN41_INTERNAL_6f8c4a8a_4_k_cu_57d19d97_1281144cuda3std6ranges3__45__cpo4dataE,@object
	.size		_ZN41_INTERNAL_6f8c4a8a_4_k_cu_57d19d97_1281144cuda3std6ranges3__45__cpo4dataE,(_ZN41_INTERNAL_6f8c4a8a_4_k_cu_57d19d97_1281144cuda3std6ranges3__45__cpo5beginE - _ZN41_INTERNAL_6f8c4a8a_4_k_cu_57d19d97_1281144cuda3std6ranges3__45__cpo4dataE)
_ZN41_INTERNAL_6f8c4a8a_4_k_cu_57d19d97_1281144cuda3std6ranges3__45__cpo4dataE:
	.zero		1
	.type		_ZN41_INTERNAL_6f8c4a8a_4_k_cu_57d19d97_1281144cuda3std6ranges3__45__cpo5beginE,@object
	.size		_ZN41_INTERNAL_6f8c4a8a_4_k_cu_57d19d97_1281144cuda3std6ranges3__45__cpo5beginE,(_ZN41_INTERNAL_6f8c4a8a_4_k_cu_57d19d97_1281144cuda3std3__443_GLOBAL__N__6f8c4a8a_4_k_cu_57d19d97_1281146ignoreE - _ZN41_INTERNAL_6f8c4a8a_4_k_cu_57d19d97_1281144cuda3std6ranges3__45__cpo5beginE)
_ZN41_INTERNAL_6f8c4a8a_4_k_cu_57d19d97_1281144cuda3std6ranges3__45__cpo5beginE:
	.zero		1
	.type		_ZN41_INTERNAL_6f8c4a8a_4_k_cu_57d19d97_1281144cuda3std3__443_GLOBAL__N__6f8c4a8a_4_k_cu_57d19d97_1281146ignoreE,@object
	.size		_ZN41_INTERNAL_6f8c4a8a_4_k_cu_57d19d97_1281144cuda3std3__443_GLOBAL__N__6f8c4a8a_4_k_cu_57d19d97_1281146ignoreE,(_ZN41_INTERNAL_6f8c4a8a_4_k_cu_57d19d97_1281144cuda3std6ranges3__45__cpo4sizeE - _ZN41_INTERNAL_6f8c4a8a_4_k_cu_57d19d97_1281144cuda3std3__443_GLOBAL__N__6f8c4a8a_4_k_cu_57d19d97_1281146ignoreE)
_ZN41_INTERNAL_6f8c4a8a_4_k_cu_57d19d97_1281144cuda3std3__443_GLOBAL__N__6f8c4a8a_4_k_cu_57d19d97_1281146ignoreE:
	.zero		1
	.type		_ZN41_INTERNAL_6f8c4a8a_4_k_cu_57d19d97_1281144cuda3std6ranges3__45__cpo4sizeE,@object
	.size		_ZN41_INTERNAL_6f8c4a8a_4_k_cu_57d19d97_1281144cuda3std6ranges3__45__cpo4sizeE,(_ZN41_INTERNAL_6f8c4a8a_4_k_cu_57d19d97_1281144cuda3std3__45__cpo5beginE - _ZN41_INTERNAL_6f8c4a8a_4_k_cu_57d19d97_1281144cuda3std6ranges3__45__cpo4sizeE)
_ZN41_INTERNAL_6f8c4a8a_4_k_cu_57d19d97_1281144cuda3std6ranges3__45__cpo4sizeE:
	.zero		1
	.type		_ZN41_INTERNAL_6f8c4a8a_4_k_cu_57d19d97_1281144cuda3std3__45__cpo5beginE,@object
	.size		_ZN41_INTERNAL_6f8c4a8a_4_k_cu_57d19d97_1281144cuda3std3__45__cpo5beginE,(_ZN41_INTERNAL_6f8c4a8a_4_k_cu_57d19d97_1281144cuda3std6ranges3__45__cpo6cbeginE - _ZN41_INTERNAL_6f8c4a8a_4_k_cu_57d19d97_1281144cuda3std3__45__cpo5beginE)
_ZN41_INTERNAL_6f8c4a8a_4_k_cu_57d19d97_1281144cuda3std3__45__cpo5beginE:
	.zero		1
	.type		_ZN41_INTERNAL_6f8c4a8a_4_k_cu_57d19d97_1281144cuda3std6ranges3__45__cpo6cbeginE,@object
	.size		_ZN41_INTERNAL_6f8c4a8a_4_k_cu_57d19d97_1281144cuda3std6ranges3__45__cpo6cbeginE,(_ZN41_INTERNAL_6f8c4a8a_4_k_cu_57d19d97_1281144cuda3std3__45__cpo6rbeginE - _ZN41_INTERNAL_6f8c4a8a_4_k_cu_57d19d97_1281144cuda3std6ranges3__45__cpo6cbeginE)
_ZN41_INTERNAL_6f8c4a8a_4_k_cu_57d19d97_1281144cuda3std6ranges3__45__cpo6cbeginE:
	.zero		1
	.type		_ZN41_INTERNAL_6f8c4a8a_4_k_cu_57d19d97_1281144cuda3std3__45__cpo6rbeginE,@object
	.size		_ZN41_INTERNAL_6f8c4a8a_4_k_cu_57d19d97_1281144cuda3std3__45__cpo6rbeginE,(_ZN41_INTERNAL_6f8c4a8a_4_k_cu_57d19d97_1281144cuda3std6ranges3__45__cpo4nextE - _ZN41_INTERNAL_6f8c4a8a_4_k_cu_57d19d97_1281144cuda3std3__45__cpo6rbeginE)
_ZN41_INTERNAL_6f8c4a8a_4_k_cu_57d19d97_1281144cuda3std3__45__cpo6rbeginE:
	.zero		1
	.type		_ZN41_INTERNAL_6f8c4a8a_4_k_cu_57d19d97_1281144cuda3std6ranges3__45__cpo4nextE,@object
	.size		_ZN41_INTERNAL_6f8c4a8a_4_k_cu_57d19d97_1281144cuda3std6ranges3__45__cpo4nextE,(_ZN41_INTERNAL_6f8c4a8a_4_k_cu_57d19d97_1281144cuda3std6ranges3__45__cpo4swapE - _ZN41_INTERNAL_6f8c4a8a_4_k_cu_57d19d97_1281144cuda3std6ranges3__45__cpo4nextE)
_ZN41_INTERNAL_6f8c4a8a_4_k_cu_57d19d97_1281144cuda3std6ranges3__45__cpo4nextE:
	.zero		1
	.type		_ZN41_INTERNAL_6f8c4a8a_4_k_cu_57d19d97_1281144cuda3std6ranges3__45__cpo4swapE,@object
	.size		_ZN41_INTERNAL_6f8c4a8a_4_k_cu_57d19d97_1281144cuda3std6ranges3__45__cpo4swapE,(_ZN41_INTERNAL_6f8c4a8a_4_k_cu_57d19d97_1281144cuda3std3__420unreachable_sentinelE - _ZN41_INTERNAL_6f8c4a8a_4_k_cu_57d19d97_1281144cuda3std6ranges3__45__cpo4swapE)
_ZN41_INTERNAL_6f8c4a8a_4_k_cu_57d19d97_1281144cuda3std6ranges3__45__cpo4swapE:
	.zero		1
	.type		_ZN41_INTERNAL_6f8c4a8a_4_k_cu_57d19d97_1281144cuda3std3__420unreachable_sentinelE,@object
	.size		_ZN41_INTERNAL_6f8c4a8a_4_k_cu_57d19d97_1281144cuda3std3__420unreachable_sentinelE,(_ZN41_INTERNAL_6f8c4a8a_4_k_cu_57d19d97_1281146thrust24THRUST_300001_SM_1000_NS6system6detail10sequential3seqE - _ZN41_INTERNAL_6f8c4a8a_4_k_cu_57d19d97_1281144cuda3std3__420unreachable_sentinelE)
_ZN41_INTERNAL_6f8c4a8a_4_k_cu_57d19d97_1281144cuda3std3__420unreachable_sentinelE:
	.zero		1
	.type		_ZN41_INTERNAL_6f8c4a8a_4_k_cu_57d19d97_1281146thrust24THRUST_300001_SM_1000_NS6system6detail10sequential3seqE,@object
	.size		_ZN41_INTERNAL_6f8c4a8a_4_k_cu_57d19d97_1281146thrust24THRUST_300001_SM_1000_NS6system6detail10sequential3seqE,(_ZN41_INTERNAL_6f8c4a8a_4_k_cu_57d19d97_1281144cuda3std3__45__cpo4cendE - _ZN41_INTERNAL_6f8c4a8a_4_k_cu_57d19d97_1281146thrust24THRUST_300001_SM_1000_NS6system6detail10sequential3seqE)
_ZN41_INTERNAL_6f8c4a8a_4_k_cu_57d19d97_1281146thrust24THRUST_300001_SM_1000_NS6system6detail10sequential3seqE:
	.zero		1
	.type		_ZN41_INTERNAL_6f8c4a8a_4_k_cu_57d19d97_1281144cuda3std3__45__cpo4cendE,@object
	.size		_ZN41_INTERNAL_6f8c4a8a_4_k_cu_57d19d97_1281144cuda3std3__45__cpo4cendE,(_ZN41_INTERNAL_6f8c4a8a_4_k_cu_57d19d97_1281144cuda3std6ranges3__45__cpo9iter_swapE - _ZN41_INTERNAL_6f8c4a8a_4_k_cu_57d19d97_1281144cuda3std3__45__cpo4cendE)
_ZN41_INTERNAL_6f8c4a8a_4_k_cu_57d19d97_1281144cuda3std3__45__cpo4cendE:
	.zero		1
	.type		_ZN41_INTERNAL_6f8c4a8a_4_k_cu_57d19d97_1281144cuda3std6ranges3__45__cpo9iter_swapE,@object
	.size		_ZN41_INTERNAL_6f8c4a8a_4_k_cu_57d19d97_1281144cuda3std6ranges3__45__cpo9iter_swapE,(_ZN41_INTERNAL_6f8c4a8a_4_k_cu_57d19d97_1281144cuda3std3__45__cpo5crendE - _ZN41_INTERNAL_6f8c4a8a_4_k_cu_57d19d97_1281144cuda3std6ranges3__45__cpo9iter_swapE)
_ZN41_INTERNAL_6f8c4a8a_4_k_cu_57d19d97_1281144cuda3std6ranges3__45__cpo9iter_swapE:
	.zero		1
	.type		_ZN41_INTERNAL_6f8c4a8a_4_k_cu_57d19d97_1281144cuda3std3__45__cpo5crendE,@object
	.size		_ZN41_INTERNAL_6f8c4a8a_4_k_cu_57d19d97_1281144cuda3std3__45__cpo5crendE,(_ZN41_INTERNAL_6f8c4a8a_4_k_cu_57d19d97_1281144cuda3std6ranges3__45__cpo5cdataE - _ZN41_INTERNAL_6f8c4a8a_4_k_cu_57d19d97_1281144cuda3std3__45__cpo5crendE)
_ZN41_INTERNAL_6f8c4a8a_4_k_cu_57d19d97_1281144cuda3std3__45__cpo5crendE:
	.zero		1
	.type		_ZN41_INTERNAL_6f8c4a8a_4_k_cu_57d19d97_1281144cuda3std6ranges3__45__cpo5cdataE,@object
	.size		_ZN41_INTERNAL_6f8c4a8a_4_k_cu_57d19d97_1281144cuda3std6ranges3__45__cpo5cdataE,(_ZN41_INTERNAL_6f8c4a8a_4_k_cu_57d19d97_1281144cuda3std6ranges3__45__cpo3endE - _ZN41_INTERNAL_6f8c4a8a_4_k_cu_57d19d97_1281144cuda3std6ranges3__45__cpo5cdataE)
_ZN41_INTERNAL_6f8c4a8a_4_k_cu_57d19d97_1281144cuda3std6ranges3__45__cpo5cdataE:
	.zero		1
	.type		_ZN41_INTERNAL_6f8c4a8a_4_k_cu_57d19d97_1281144cuda3std6ranges3__45__cpo3endE,@object
	.size		_ZN41_INTERNAL_6f8c4a8a_4_k_cu_57d19d97_1281144cuda3std6ranges3__45__cpo3endE,(_ZN41_INTERNAL_6f8c4a8a_4_k_cu_57d19d97_1281144cuda3std3__419piecewise_constructE - _ZN41_INTERNAL_6f8c4a8a_4_k_cu_57d19d97_1281144cuda3std6ranges3__45__cpo3endE)
_ZN41_INTERNAL_6f8c4a8a_4_k_cu_57d19d97_1281144cuda3std6ranges3__45__cpo3endE:
	.zero		1
	.type		_ZN41_INTERNAL_6f8c4a8a_4_k_cu_57d19d97_1281144cuda3std3__419piecewise_constructE,@object
	.size		_ZN41_INTERNAL_6f8c4a8a_4_k_cu_57d19d97_1281144cuda3std3__419piecewise_constructE,(_ZN41_INTERNAL_6f8c4a8a_4_k_cu_57d19d97_1281144cuda3std6ranges3__45__cpo5ssizeE - _ZN41_INTERNAL_6f8c4a8a_4_k_cu_57d19d97_1281144cuda3std3__419piecewise_constructE)
_ZN41_INTERNAL_6f8c4a8a_4_k_cu_57d19d97_1281144cuda3std3__419piecewise_constructE:
	.zero		1
	.type		_ZN41_INTERNAL_6f8c4a8a_4_k_cu_57d19d97_1281144cuda3std6ranges3__45__cpo5ssizeE,@object
	.size		_ZN41_INTERNAL_6f8c4a8a_4_k_cu_57d19d97_1281144cuda3std6ranges3__45__cpo5ssizeE,(_ZN41_INTERNAL_6f8c4a8a_4_k_cu_57d19d97_1281144cuda3std3__45__cpo3endE - _ZN41_INTERNAL_6f8c4a8a_4_k_cu_57d19d97_1281144cuda3std6ranges3__45__cpo5ssizeE)
_ZN41_INTERNAL_6f8c4a8a_4_k_cu_57d19d97_1281144cuda3std6ranges3__45__cpo5ssizeE:
	.zero		1
	.type		_ZN41_INTERNAL_6f8c4a8a_4_k_cu_57d19d97_1281144cuda3std3__45__cpo3endE,@object
	.size		_ZN41_INTERNAL_6f8c4a8a_4_k_cu_57d19d97_1281144cuda3std3__45__cpo3endE,(_ZN41_INTERNAL_6f8c4a8a_4_k_cu_57d19d97_1281144cuda3std6ranges3__45__cpo4cendE - _ZN41_INTERNAL_6f8c4a8a_4_k_cu_57d19d97_1281144cuda3std3__45__cpo3endE)
_ZN41_INTERNAL_6f8c4a8a_4_k_cu_57d19d97_1281144cuda3std3__45__cpo3endE:
	.zero		1
	.type		_ZN41_INTERNAL_6f8c4a8a_4_k_cu_57d19d97_1281144cuda3std6ranges3__45__cpo4cendE,@object
	.size		_ZN41_INTERNAL_6f8c4a8a_4_k_cu_57d19d97_1281144cuda3std6ranges3__45__cpo4cendE,(_ZN41_INTERNAL_6f8c4a8a_4_k_cu_57d19d97_1281144cuda3std3__45__cpo4rendE - _ZN41_INTERNAL_6f8c4a8a_4_k_cu_57d19d97_1281144cuda3std6ranges3__45__cpo4cendE)
_ZN41_INTERNAL_6f8c4a8a_4_k_cu_57d19d97_1281144cuda3std6ranges3__45__cpo4cendE:
	.zero		1
	.type		_ZN41_INTERNAL_6f8c4a8a_4_k_cu_57d19d97_1281144cuda3std3__45__cpo4rendE,@object
	.size		_ZN41_INTERNAL_6f8c4a8a_4_k_cu_57d19d97_1281144cuda3std3__45__cpo4rendE,(_ZN41_INTERNAL_6f8c4a8a_4_k_cu_57d19d97_1281144cuda3std6ranges3__45__cpo4prevE - _ZN41_INTERNAL_6f8c4a8a_4_k_cu_57d19d97_1281144cuda3std3__45__cpo4rendE)
_ZN41_INTERNAL_6f8c4a8a_4_k_cu_57d19d97_1281144cuda3std3__45__cpo4rendE:
	.zero		1
	.type		_ZN41_INTERNAL_6f8c4a8a_4_k_cu_57d19d97_1281144cuda3std6ranges3__45__cpo4prevE,@object
	.size		_ZN41_INTERNAL_6f8c4a8a_4_k_cu_57d19d97_1281144cuda3std6ranges3__45__cpo4prevE,(_ZN41_INTERNAL_6f8c4a8a_4_k_cu_57d19d97_1281144cuda3std6ranges3__45__cpo9iter_moveE - _ZN41_INTERNAL_6f8c4a8a_4_k_cu_57d19d97_1281144cuda3std6ranges3__45__cpo4prevE)
_ZN41_INTERNAL_6f8c4a8a_4_k_cu_57d19d97_1281144cuda3std6ranges3__45__cpo4prevE:
	.zero		1
	.type		_ZN41_INTERNAL_6f8c4a8a_4_k_cu_57d19d97_1281144cuda3std6ranges3__45__cpo9iter_moveE,@object
	.size		_ZN41_INTERNAL_6f8c4a8a_4_k_cu_57d19d97_1281144cuda3std6ranges3__45__cpo9iter_moveE,(.L_13 - _ZN41_INTERNAL_6f8c4a8a_4_k_cu_57d19d97_1281144cuda3std6ranges3__45__cpo9iter_moveE)
_ZN41_INTERNAL_6f8c4a8a_4_k_cu_57d19d97_1281144cuda3std6ranges3__45__cpo9iter_moveE:
	.zero		1
.L_13:


//--------------------- .nv.constant0._ZN3cub18CUB_300001_SM_10006detail11EmptyKernelIvEEvv --------------------------
	.section	.nv.constant0._ZN3cub18CUB_300001_SM_10006detail11EmptyKernelIvEEvv,"a",@progbits
	.sectionflags	@""
	.align	4
.nv.constant0._ZN3cub18CUB_300001_SM_10006detail11EmptyKernelIvEEvv:
	.zero		896


//--------------------- SYMBOLS --------------------------

	.type		.nv.reservedSmem.offset0,@object
	.size		.nv.reservedSmem.offset0,0x4
